	.headerflags	@"EF_CUDA_TEXMODE_UNIFIED EF_CUDA_64BIT_ADDRESS EF_CUDA_ACCELERATORS EF_CUDA_SM90 EF_CUDA_VIRTUAL_SM(EF_CUDA_SM90)"
	.elftype	@"ET_EXEC"


//--------------------- .nv.info                  --------------------------
	.section	.nv.info,"",@"SHT_CUDA_INFO"
	.align	4


	//----- nvinfo : EIATTR_REGCOUNT
	.align		4
        /*0000*/ 	.byte	0x04, 0x2f
        /*0002*/ 	.short	(.L_3 - .L_2)
	.align		4
.L_2:
        /*0004*/ 	.word	index@(triton_poi_fused__native_batch_norm_legit_no_training_relu_2)
        /*0008*/ 	.word	0x00000011


	//----- nvinfo : EIATTR_MIN_STACK_SIZE
	.align		4
.L_3:
        /*000c*/ 	.byte	0x04, 0x12
        /*000e*/ 	.short	(.L_5 - .L_4)
	.align		4
.L_4:
        /*0010*/ 	.word	index@(triton_poi_fused__native_batch_norm_legit_no_training_relu_2)
        /*0014*/ 	.word	0x00000000


	//----- nvinfo : EIATTR_FRAME_SIZE
	.align		4
.L_5:
        /*0018*/ 	.byte	0x04, 0x11
        /*001a*/ 	.short	(.L_7 - .L_6)
	.align		4
.L_6:
        /*001c*/ 	.word	index@(triton_poi_fused__native_batch_norm_legit_no_training_relu_2)
        /*0020*/ 	.word	0x00000000


	//----- nvinfo : EIATTR_MIN_STACK_SIZE
	.align		4
.L_7:
        /*0024*/ 	.byte	0x04, 0x12
        /*0026*/ 	.short	(.L_9 - .L_8)
	.align		4
.L_8:
        /*0028*/ 	.word	index@(triton_poi_fused__native_batch_norm_legit_no_training_relu_2)
        /*002c*/ 	.word	0x00000000
.L_9:


//--------------------- .nv.info.triton_poi_fused__native_batch_norm_legit_no_training_relu_2 --------------------------
	.section	.nv.info.triton_poi_fused__native_batch_norm_legit_no_training_relu_2,"",@"SHT_CUDA_INFO"
	.sectionflags	@""
	.align	4


	//----- nvinfo : EIATTR_CUDA_API_VERSION
	.align		4
        /*0000*/ 	.byte	0x04, 0x37
        /*0002*/ 	.short	(.L_11 - .L_10)
.L_10:
        /*0004*/ 	.word	0x0000007c


	//----- nvinfo : EIATTR_KPARAM_INFO
	.align		4
.L_11:
        /*0008*/ 	.byte	0x04, 0x17
        /*000a*/ 	.short	(.L_13 - .L_12)
.L_12:
        /*000c*/ 	.word	0x00000000
        /*0010*/ 	.short	0x0006
        /*0012*/ 	.short	0x0030
        /*0014*/ 	.byte	0x00, 0xf0, 0x11, 0x00


	//----- nvinfo : EIATTR_KPARAM_INFO
	.align		4
.L_13:
        /*0018*/ 	.byte	0x04, 0x17
        /*001a*/ 	.short	(.L_15 - .L_14)
.L_14:
        /*001c*/ 	.word	0x00000000
        /*0020*/ 	.short	0x0005
        /*0022*/ 	.short	0x0028
        /*0024*/ 	.byte	0x00, 0xf4, 0x21, 0x00


	//----- nvinfo : EIATTR_KPARAM_INFO
	.align		4
.L_15:
        /*0028*/ 	.byte	0x04, 0x17
        /*002a*/ 	.short	(.L_17 - .L_16)
.L_16:
        /*002c*/ 	.word	0x00000000
        /*0030*/ 	.short	0x0004
        /*0032*/ 	.short	0x0020
        /*0034*/ 	.byte	0x00, 0xf4, 0x21, 0x00


	//----- nvinfo : EIATTR_KPARAM_INFO
	.align		4
.L_17:
        /*0038*/ 	.byte	0x04, 0x17
        /*003a*/ 	.short	(.L_19 - .L_18)
.L_18:
        /*003c*/ 	.word	0x00000000
        /*0040*/ 	.short	0x0003
        /*0042*/ 	.short	0x0018
        /*0044*/ 	.byte	0x00, 0xf4, 0x21, 0x00


	//----- nvinfo : EIATTR_KPARAM_INFO
	.align		4
.L_19:
        /*0048*/ 	.byte	0x04, 0x17
        /*004a*/ 	.short	(.L_21 - .L_20)
.L_20:
        /*004c*/ 	.word	0x00000000
        /*0050*/ 	.short	0x0002
        /*0052*/ 	.short	0x0010
        /*0054*/ 	.byte	0x00, 0xf4, 0x21, 0x00


	//----- nvinfo : EIATTR_KPARAM_INFO
	.align		4
.L_21:
        /*0058*/ 	.byte	0x04, 0x17
        /*005a*/ 	.short	(.L_23 - .L_22)
.L_22:
        /*005c*/ 	.word	0x00000000
        /*0060*/ 	.short	0x0001
        /*0062*/ 	.short	0x0008
        /*0064*/ 	.byte	0x00, 0xf4, 0x21, 0x00


	//----- nvinfo : EIATTR_KPARAM_INFO
	.align		4
.L_23:
        /*0068*/ 	.byte	0x04, 0x17
        /*006a*/ 	.short	(.L_25 - .L_24)
.L_24:
        /*006c*/ 	.word	0x00000000
        /*0070*/ 	.short	0x0000
        /*0072*/ 	.short	0x0000
        /*0074*/ 	.byte	0x00, 0xf4, 0x21, 0x00


	//----- nvinfo : EIATTR_SPARSE_MMA_MASK
	.align		4
.L_25:
        /*0078*/ 	.byte	0x03, 0x50
        /*007a*/ 	.short	0x0000


	//----- nvinfo : EIATTR_MAXREG_COUNT
	.align		4
        /*007c*/ 	.byte	0x03, 0x1b
        /*007e*/ 	.short	0x00ff


	//----- nvinfo : EIATTR_EXIT_INSTR_OFFSETS
	.align		4
        /*0080*/ 	.byte	0x04, 0x1c
        /*0082*/ 	.short	(.L_27 - .L_26)


	//   ....[0]....
.L_26:
        /*0084*/ 	.word	0x00000360


	//----- nvinfo : EIATTR_REQNTID
	.align		4
.L_27:
        /*0088*/ 	.byte	0x04, 0x10
        /*008a*/ 	.short	(.L_29 - .L_28)
.L_28:
        /*008c*/ 	.word	0x00000080
        /*0090*/ 	.word	0x00000001
        /*0094*/ 	.word	0x00000001


	//----- nvinfo : EIATTR_CBANK_PARAM_SIZE
	.align		4
.L_29:
        /*0098*/ 	.byte	0x03, 0x19
        /*009a*/ 	.short	0x0034


	//----- nvinfo : EIATTR_PARAM_CBANK
	.align		4
        /*009c*/ 	.byte	0x04, 0x0a
        /*009e*/ 	.short	(.L_31 - .L_30)
	.align		4
.L_30:
        /*00a0*/ 	.word	index@(.nv.constant0.triton_poi_fused__native_batch_norm_legit_no_training_relu_2)
        /*00a4*/ 	.short	0x0210
        /*00a6*/ 	.short	0x0034


	//----- nvinfo : EIATTR_SW_WAR
	.align		4
.L_31:
        /*00a8*/ 	.byte	0x04, 0x36
        /*00aa*/ 	.short	(.L_33 - .L_32)
.L_32:
        /*00ac*/ 	.word	0x00000008
.L_33:


//--------------------- .nv.callgraph             --------------------------
	.section	.nv.callgraph,"",@"SHT_CUDA_CALLGRAPH"
	.align	4
	.sectionentsize	8
	.align		4
        /*0000*/ 	.word	0x00000000
	.align		4
        /*0004*/ 	.word	0xffffffff
	.align		4
        /*0008*/ 	.word	0x00000000
	.align		4
        /*000c*/ 	.word	0xfffffffe
	.align		4
        /*0010*/ 	.word	0x00000000
	.align		4
        /*0014*/ 	.word	0xfffffffd
	.align		4
        /*0018*/ 	.word	0x00000000
	.align		4
        /*001c*/ 	.word	0xfffffffc


//--------------------- .nv.constant4             --------------------------
	.section	.nv.constant4,"a",@progbits
	.align	8
	.align		8
.nv.constant4:
        /*0000*/ 	.dword	_$_str
	.align		8
        /*0008*/ 	.dword	_$_str_$_2


//--------------------- .text.triton_poi_fused__native_batch_norm_legit_no_training_relu_2 --------------------------
	.section	.text.triton_poi_fused__native_batch_norm_legit_no_training_relu_2,"ax",@progbits
	.align	128
        .global         triton_poi_fused__native_batch_norm_legit_no_training_relu_2
        .type           triton_poi_fused__native_batch_norm_legit_no_training_relu_2,@function
        .size           triton_poi_fused__native_batch_norm_legit_no_training_relu_2,(.L_x_1 - triton_poi_fused__native_batch_norm_legit_no_training_relu_2)
        .other          triton_poi_fused__native_batch_norm_legit_no_training_relu_2,@"STO_CUDA_ENTRY STV_DEFAULT"
triton_poi_fused__native_batch_norm_legit_no_training_relu_2:
.text.triton_poi_fused__native_batch_norm_legit_no_training_relu_2:
[----:B------:R-:W-:Y:S01]  /*0000*/  LDC R1, c[0x0][0x28] ;  /* 0x00000a00ff017b82 */ /* 0x000fe20000000800 */
[----:B------:R-:W1:Y:S07]  /*0010*/  S2R R0, SR_TID.X ;  /* 0x0000000000007919 */ /* 0x000e6e0000002100 */
[----:B------:R-:W2:Y:S01]  /*0020*/  LDC.64 R6, c[0x0][0x220] ;  /* 0x00008800ff067b82 */ /* 0x000ea20000000a00 */
[----:B------:R-:W-:Y:S01]  /*0030*/  ULDC.64 UR4, c[0x0][0x208] ;  /* 0x0000820000047ab9 */ /* 0x000fe20000000a00 */
[----:B------:R-:W3:Y:S06]  /*0040*/  S2R R5, SR_CTAID.X ;  /* 0x0000000000057919 */ /* 0x000eec0000002500 */
[----:B------:R-:W4:Y:S08]  /*0050*/  LDC.64 R8, c[0x0][0x228] ;  /* 0x00008a00ff087b82 */ /* 0x000f300000000a00 */
[----:B------:R-:W5:Y:S01]  /*0060*/  LDC.64 R10, c[0x0][0x230] ;  /* 0x00008c00ff0a7b82 */ /* 0x000f620000000a00 */
[----:B-1----:R-:W-:-:S02]  /*0070*/  SHF.L.U32 R0, R0, 0x1, RZ ;  /* 0x0000000100007819 */ /* 0x002fc400000006ff */
[----:B---3--:R-:W-:Y:S02]  /*0080*/  SHF.R.S32.HI R3, RZ, 0x17, R5 ;  /* 0x00000017ff037819 */ /* 0x008fe40000011405 */
[----:B------:R-:W-:Y:S02]  /*0090*/  LOP3.LUT R0, R0, 0xfe, RZ, 0xc0, !PT ;  /* 0x000000fe00007812 */ /* 0x000fe400078ec0ff */
[----:B------:R-:W-:Y:S02]  /*00a0*/  SGXT R3, R3, 0x1 ;  /* 0x000000010303781a */ /* 0x000fe40000000200 */
[----:B------:R-:W-:Y:S02]  /*00b0*/  LEA R0, R5, R0, 0x8 ;  /* 0x0000000005007211 */ /* 0x000fe400078e40ff */
[----:B------:R-:W1:Y:S02]  /*00c0*/  LDC.64 R4, c[0x0][0x218] ;  /* 0x00008600ff047b82 */ /* 0x000e640000000a00 */
[----:B------:R-:W-:-:S04]  /*00d0*/  LEA.HI R3, R3, R0, RZ, 0x6 ;  /* 0x0000000003037211 */ /* 0x000fc800078f30ff */
[--C-:B------:R-:W-:Y:S02]  /*00e0*/  SHF.R.S32.HI R2, RZ, 0x6, R3.reuse ;  /* 0x00000006ff027819 */ /* 0x100fe40000011403 */
[----:B------:R-:W-:-:S04]  /*00f0*/  SHF.R.S32.HI R3, RZ, 0x1f, R3 ;  /* 0x0000001fff037819 */ /* 0x000fc80000011403 */
[----:B------:R-:W-:-:S04]  /*0100*/  LEA.HI R3, R3, R2, RZ, 0x8 ;  /* 0x0000000203037211 */ /* 0x000fc800078f40ff */
[----:B------:R-:W-:-:S04]  /*0110*/  LOP3.LUT R3, R3, 0xffffff00, RZ, 0xc0, !PT ;  /* 0xffffff0003037812 */ /* 0x000fc800078ec0ff */
[----:B------:R-:W-:Y:S02]  /*0120*/  IADD3 R13, R2, -R3, RZ ;  /* 0x80000003020d7210 */ /* 0x000fe40007ffe0ff */
[----:B------:R-:W3:Y:S03]  /*0130*/  LDC.64 R2, c[0x0][0x210] ;  /* 0x00008400ff027b82 */ /* 0x000ee60000000a00 */
[----:B--2---:R-:W-:-:S06]  /*0140*/  IMAD.WIDE R6, R13, 0x4, R6 ;  /* 0x000000040d067825 */ /* 0x004fcc00078e0206 */
[----:B------:R-:W2:Y:S01]  /*0150*/  LDG.E.EL R6, desc[UR4][R6.64] ;  /* 0x0000000406067981 */ /* 0x000ea2000c2e1900 */
[----:B-1----:R-:W-:-:S05]  /*0160*/  IMAD.WIDE R4, R13, 0x4, R4 ;  /* 0x000000040d047825 */ /* 0x002fca00078e0204 */
[----:B------:R1:W2:Y:S01]  /*0170*/  LDG.E.EL R12, desc[UR4][R4.64] ;  /* 0x00000004040c7981 */ /* 0x0002a2000c2e1900 */
[----:B---3--:R-:W-:Y:S01]  /*0180*/  IMAD.WIDE R2, R0, 0x4, R2 ;  /* 0x0000000400027825 */ /* 0x008fe200078e0202 */
[----:B------:R-:W-:Y:S01]  /*0190*/  HFMA2.MMA R14, -RZ, RZ, 1.625, 0 ;  /* 0x3e800000ff0e7435 */ /* 0x000fe200000001ff */
[----:B-1----:R-:W1:Y:S04]  /*01a0*/  LDC.64 R4, c[0x0][0x238] ;  /* 0x00008e00ff047b82 */ /* 0x002e680000000a00 */
[----:B------:R-:W3:Y:S01]  /*01b0*/  LDG.E.64 R2, desc[UR4][R2.64] ;  /* 0x0000000402027981 */ /* 0x000ee2000c1e1b00 */
[----:B----4-:R-:W-:-:S04]  /*01c0*/  IMAD.WIDE R8, R13, 0x4, R8 ;  /* 0x000000040d087825 */ /* 0x010fc800078e0208 */
[----:B-----5:R-:W-:Y:S02]  /*01d0*/  IMAD.WIDE R10, R13, 0x4, R10 ;  /* 0x000000040d0a7825 */ /* 0x020fe400078e020a */
[----:B------:R-:W4:Y:S04]  /*01e0*/  LDG.E.EL R8, desc[UR4][R8.64] ;  /* 0x0000000408087981 */ /* 0x000f28000c2e1900 */
[----:B------:R-:W4:Y:S01]  /*01f0*/  LDG.E.EL R11, desc[UR4][R10.64] ;  /* 0x000000040a0b7981 */ /* 0x000f22000c2e1900 */
[----:B-1----:R-:W-:-:S04]  /*0200*/  IMAD.WIDE R4, R0, 0x4, R4 ;  /* 0x0000000400047825 */ /* 0x002fc800078e0204 */
[----:B--2---:R-:W-:-:S04]  /*0210*/  FADD R6, R6, 9.9999997473787516356e-06 ;  /* 0x3727c5ac06067421 */ /* 0x004fc80000000000 */
[----:B------:R-:W1:Y:S02]  /*0220*/  MUFU.SQRT R7, R6 ;  /* 0x0000000600077308 */ /* 0x000e640000002000 */
[C---:B-1----:R-:W-:Y:S02]  /*0230*/  FSETP.GT.AND P0, PT, R7.reuse, 8.50705917302346158658e+37, PT ;  /* 0x7e8000000700780b */ /* 0x042fe40003f04000 */
[----:B------:R-:W-:-:S11]  /*0240*/  FSETP.GEU.AND P1, PT, R7, 1.175494350822287508e-38, PT ;  /* 0x008000000700780b */ /* 0x000fd60003f2e000 */
[----:B------:R-:W-:-:S04]  /*0250*/  @P0 FMUL R7, R7, 0.25 ;  /* 0x3e80000007070820 */ /* 0x000fc80000400000 */
[----:B------:R-:W-:-:S06]  /*0260*/  @!P1 FMUL R7, R7, 16777216 ;  /* 0x4b80000007079820 */ /* 0x000fcc0000400000 */
[----:B------:R-:W1:Y:S01]  /*0270*/  MUFU.RCP R7, R7 ;  /* 0x0000000700077308 */ /* 0x000e620000001000 */
[----:B------:R-:W-:Y:S01]  /*0280*/  FSEL R14, R14, 1, P0 ;  /* 0x3f8000000e0e7808 */ /* 0x000fe20000000000 */
[----:B---3--:R-:W-:-:S04]  /*0290*/  FADD R2, R2, -R12 ;  /* 0x8000000c02027221 */ /* 0x008fc80000000000 */
[----:B------:R-:W-:Y:S01]  /*02a0*/  @!P1 FMUL R14, R14, 16777216 ;  /* 0x4b8000000e0e9820 */ /* 0x000fe20000400000 */
[----:B------:R-:W-:-:S03]  /*02b0*/  FADD R3, R3, -R12 ;  /* 0x8000000c03037221 */ /* 0x000fc60000000000 */
[----:B-1----:R-:W-:-:S04]  /*02c0*/  FMUL R14, R7, R14 ;  /* 0x0000000e070e7220 */ /* 0x002fc80000400000 */
[-C--:B------:R-:W-:Y:S01]  /*02d0*/  FMUL R2, R2, R14.reuse ;  /* 0x0000000e02027220 */ /* 0x080fe20000400000 */
[----:B------:R-:W-:-:S03]  /*02e0*/  FMUL R14, R3, R14 ;  /* 0x0000000e030e7220 */ /* 0x000fc60000400000 */
[C-C-:B----4-:R-:W-:Y:S01]  /*02f0*/  FFMA R2, R8.reuse, R2, R11.reuse ;  /* 0x0000000208027223 */ /* 0x150fe2000000000b */
[----:B------:R-:W-:-:S04]  /*0300*/  FFMA R14, R8, R14, R11 ;  /* 0x0000000e080e7223 */ /* 0x000fc8000000000b */
[----:B------:R-:W-:Y:S02]  /*0310*/  FSETP.GEU.AND P0, PT, R2, RZ, PT ;  /* 0x000000ff0200720b */ /* 0x000fe40003f0e000 */
[----:B------:R-:W-:Y:S02]  /*0320*/  FSETP.GEU.AND P1, PT, R14, RZ, PT ;  /* 0x000000ff0e00720b */ /* 0x000fe40003f2e000 */
[----:B------:R-:W-:Y:S02]  /*0330*/  FSEL R2, R2, RZ, P0 ;  /* 0x000000ff02027208 */ /* 0x000fe40000000000 */
[----:B------:R-:W-:-:S05]  /*0340*/  FSEL R3, R14, RZ, P1 ;  /* 0x000000ff0e037208 */ /* 0x000fca0000800000 */
[----:B------:R-:W-:Y:S01]  /*0350*/  STG.E.64 desc[UR4][R4.64], R2 ;  /* 0x0000000204007986 */ /* 0x000fe2000c101b04 */
[----:B------:R-:W-:Y:S05]  /*0360*/  EXIT ;  /* 0x000000000000794d */ /* 0x000fea0003800000 */
.L_x_0:
[----:B------:R-:W-:-:S00]  /*0370*/  BRA `(.L_x_0) ;  /* 0xfffffffc00fc7947 */ /* 0x000fc0000383ffff */
[----:B------:R-:W-:-:S00]  /*0380*/  NOP ;  /* 0x0000000000007918 */ /* 0x000fc00000000000 */
[----:B------:R-:W-:-:S00]  /*0390*/  NOP ;  /* 0x0000000000007918 */ /* 0x000fc00000000000 */
[----:B------:R-:W-:-:S00]  /*03a0*/  NOP ;  /* 0x0000000000007918 */ /* 0x000fc00000000000 */
[----:B------:R-:W-:-:S00]  /*03b0*/  NOP ;  /* 0x0000000000007918 */ /* 0x000fc00000000000 */
[----:B------:R-:W-:-:S00]  /*03c0*/  NOP ;  /* 0x0000000000007918 */ /* 0x000fc00000000000 */
[----:B------:R-:W-:-:S00]  /*03d0*/  NOP ;  /* 0x0000000000007918 */ /* 0x000fc00000000000 */
[----:B------:R-:W-:-:S00]  /*03e0*/  NOP ;  /* 0x0000000000007918 */ /* 0x000fc00000000000 */
[----:B------:R-:W-:-:S00]  /*03f0*/  NOP ;  /* 0x0000000000007918 */ /* 0x000fc00000000000 */
.L_x_1:


//--------------------- .nv.global.init           --------------------------
	.section	.nv.global.init,"aw",@progbits
.nv.global.init:
	.type		_$_str,@object
	.size		_$_str,(_$_str_$_2 - _$_str)
_$_str:
        /*0000*/ 	.byte	0x5f, 0x5f, 0x43, 0x55, 0x44, 0x41, 0x5f, 0x46, 0x54, 0x5a, 0x00
	.type		_$_str_$_2,@object
	.size		_$_str_$_2,(.L_1 - _$_str_$_2)
_$_str_$_2:
        /*000b*/ 	.byte	0x5f, 0x5f, 0x43, 0x55, 0x44, 0x41, 0x5f, 0x50, 0x52, 0x45, 0x43, 0x5f, 0x53, 0x51, 0x52, 0x54
        /*001b*/ 	.byte	0x00
.L_1:


//--------------------- .nv.constant0.triton_poi_fused__native_batch_norm_legit_no_training_relu_2 --------------------------
	.section	.nv.constant0.triton_poi_fused__native_batch_norm_legit_no_training_relu_2,"a",@progbits
	.sectionflags	@""
	.align	4
.nv.constant0.triton_poi_fused__native_batch_norm_legit_no_training_relu_2:
	.zero		580
